//
// Generated by NVIDIA NVVM Compiler
//
// Compiler Build ID: CL-36424714
// Cuda compilation tools, release 13.0, V13.0.88
// Based on NVVM 20.0.0
//

.version 9.0
.target sm_100
.address_size 64

	// .globl	default_function_kernel

.visible .entry default_function_kernel(
	.param .u64 .ptr .align 1 default_function_kernel_param_0,
	.param .u64 .ptr .align 1 default_function_kernel_param_1
)
.maxntid 8
{
	.reg .pred 	%p<5>;
	.reg .b16 	%rs<4>;
	.reg .b32 	%r<35>;
	.reg .b32 	%f<2>;
	.reg .b64 	%rd<9>;

	ld.param.u64 	%rd1, [default_function_kernel_param_0];
	ld.param.u64 	%rd2, [default_function_kernel_param_1];
	mov.u32 	%r1, %ctaid.x;
	setp.lt.u32 	%p1, %r1, 21;
	@%p1 bra 	$L__BB0_2;
	shl.b32 	%r17, %r1, 1;
	mov.u32 	%r18, %tid.x;
	shr.u32 	%r19, %r18, 2;
	or.b32  	%r20, %r17, %r19;
	mul.hi.u32 	%r21, %r20, 1431655766;
	sub.s32 	%r33, 26, %r21;
	bra.uni 	$L__BB0_4;
$L__BB0_2:
	shl.b32 	%r13, %r1, 1;
	mov.u32 	%r14, %tid.x;
	shr.u32 	%r15, %r14, 2;
	or.b32  	%r3, %r13, %r15;
	setp.lt.u32 	%p2, %r3, 3;
	mov.b32 	%r33, 0;
	@%p2 bra 	$L__BB0_4;
	cvt.u16.u32 	%rs1, %r3;
	mul.lo.s16 	%rs2, %rs1, 171;
	shr.u16 	%rs3, %rs2, 9;
	cvt.u32.u16 	%r16, %rs3;
	add.s32 	%r33, %r16, -1;
$L__BB0_4:
	shl.b32 	%r23, %r1, 3;
	mov.u32 	%r6, %tid.x;
	or.b32  	%r7, %r23, %r6;
	mul.hi.u32 	%r24, %r7, 715827883;
	shr.u32 	%r25, %r24, 1;
	mul.lo.s32 	%r26, %r25, 12;
	sub.s32 	%r8, %r7, %r26;
	setp.eq.s32 	%p3, %r8, 11;
	mov.b32 	%r34, 8;
	@%p3 bra 	$L__BB0_8;
	shl.b32 	%r27, %r1, 2;
	shr.u32 	%r28, %r6, 1;
	or.b32  	%r29, %r27, %r28;
	mul.lo.s32 	%r30, %r29, -1431655765;
	shf.l.wrap.b32 	%r31, %r30, %r30, 31;
	setp.gt.u32 	%p4, %r31, 715827882;
	@%p4 bra 	$L__BB0_7;
	sub.s32 	%r34, 1, %r8;
	bra.uni 	$L__BB0_8;
$L__BB0_7:
	add.s32 	%r34, %r8, -2;
$L__BB0_8:
	cvta.to.global.u64 	%rd3, %rd2;
	cvta.to.global.u64 	%rd4, %rd1;
	mad.lo.s32 	%r32, %r33, 9, %r34;
	mul.wide.s32 	%rd5, %r32, 4;
	add.s64 	%rd6, %rd3, %rd5;
	ld.global.nc.f32 	%f1, [%rd6];
	mul.wide.u32 	%rd7, %r7, 4;
	add.s64 	%rd8, %rd4, %rd7;
	st.global.f32 	[%rd8], %f1;
	ret;

}


// ===== COMPILED SASS (sm_100) =====

	.target	sm_100

	.elftype	@"ET_EXEC"


//--------------------- .note.nv.tkinfo           --------------------------
	.section	.note.nv.tkinfo,"",@"SHT_NOTE"
	.sectionflags	@"SHF_NOTE_NV_TKINFO"
	.tkinfo
        /*0018*/ 	.word	0x00000002
        /*0030*/ 	.string	""
        /*0030*/ 	.string	"ptxas"
        /*0030*/ 	.string	"Cuda compilation tools, release 13.0, V13.0.88"
        /*0030*/ 	.string	"Build cuda_13.0.r13.0/compiler.36424714_0"
        /*0030*/ 	.string	"-arch sm_100 -m 64 "



//--------------------- .note.nv.cuinfo           --------------------------
	.section	.note.nv.cuinfo,"",@"SHT_NOTE"
	.sectionflags	@"SHF_NOTE_NV_CUINFO"
        /*0018*/ 	.short	0x0002
        /*001a*/ 	.short	0x0064
        /*001c*/ 	.short	0x0082
	.zero		2


//--------------------- .nv.info                  --------------------------
	.section	.nv.info,"",@"SHT_CUDA_INFO"
	.align	4


	//----- nvinfo : EIATTR_REGCOUNT
	.align		4
        /*0000*/ 	.byte	0x04, 0x2f
        /*0002*/ 	.short	(.L_1 - .L_0)
	.align		4
.L_0:
        /*0004*/ 	.word	index@(default_function_kernel)
        /*0008*/ 	.word	0x0000000a


	//----- nvinfo : EIATTR_FRAME_SIZE
	.align		4
.L_1:
        /*000c*/ 	.byte	0x04, 0x11
        /*000e*/ 	.short	(.L_3 - .L_2)
	.align		4
.L_2:
        /*0010*/ 	.word	index@(default_function_kernel)
        /*0014*/ 	.word	0x00000000


	//----- nvinfo : EIATTR_MIN_STACK_SIZE
	.align		4
.L_3:
        /*0018*/ 	.byte	0x04, 0x12
        /*001a*/ 	.short	(.L_5 - .L_4)
	.align		4
.L_4:
        /*001c*/ 	.word	index@(default_function_kernel)
        /*0020*/ 	.word	0x00000000
.L_5:


//--------------------- .nv.compat                --------------------------
	.section	.nv.compat,"",@"SHT_CUDA_COMPAT_INFO"
	.align	4
        /*0000*/ 	.byte	0x02, 0x09, 0x00, 0x00, 0x02, 0x02, 0x01, 0x00, 0x02, 0x05, 0x05, 0x00, 0x03, 0x07, 0x01, 0x01
        /*0010*/ 	.byte	0x02, 0x03, 0x00, 0x00, 0x02, 0x06, 0x01, 0x00, 0x04, 0x0b, 0x08, 0x00, 0x09, 0x00, 0x00, 0x00
        /*0020*/ 	.byte	0x00, 0x00, 0x00, 0x00


//--------------------- .nv.info.default_function_kernel --------------------------
	.section	.nv.info.default_function_kernel,"",@"SHT_CUDA_INFO"
	.sectionflags	@""
	.align	4


	//----- nvinfo : EIATTR_CUDA_API_VERSION
	.align		4
        /*0000*/ 	.byte	0x04, 0x37
        /*0002*/ 	.short	(.L_7 - .L_6)
.L_6:
        /*0004*/ 	.word	0x00000082


	//----- nvinfo : EIATTR_KPARAM_INFO
	.align		4
.L_7:
        /*0008*/ 	.byte	0x04, 0x17
        /*000a*/ 	.short	(.L_9 - .L_8)
.L_8:
        /*000c*/ 	.word	0x00000000
        /*0010*/ 	.short	0x0001
        /*0012*/ 	.short	0x0008
        /*0014*/ 	.byte	0x00, 0xf5, 0x21, 0x00


	//----- nvinfo : EIATTR_KPARAM_INFO
	.align		4
.L_9:
        /*0018*/ 	.byte	0x04, 0x17
        /*001a*/ 	.short	(.L_11 - .L_10)
.L_10:
        /*001c*/ 	.word	0x00000000
        /*0020*/ 	.short	0x0000
        /*0022*/ 	.short	0x0000
        /*0024*/ 	.byte	0x00, 0xf5, 0x21, 0x00


	//----- nvinfo : EIATTR_SPARSE_MMA_MASK
	.align		4
.L_11:
        /*0028*/ 	.byte	0x03, 0x50
        /*002a*/ 	.short	0x0000


	//----- nvinfo : EIATTR_MAXREG_COUNT
	.align		4
        /*002c*/ 	.byte	0x03, 0x1b
        /*002e*/ 	.short	0x00ff


	//----- nvinfo : EIATTR_MERCURY_ISA_VERSION
	.align		4
        /*0030*/ 	.byte	0x03, 0x5f
        /*0032*/ 	.short	0x0101


	//----- nvinfo : EIATTR_VRC_CTA_INIT_COUNT
	.align		4
        /*0034*/ 	.byte	0x02, 0x4a
	.zero		1
	.zero		1


	//----- nvinfo : EIATTR_EXIT_INSTR_OFFSETS
	.align		4
        /*0038*/ 	.byte	0x04, 0x1c
        /*003a*/ 	.short	(.L_13 - .L_12)


	//   ....[0]....
.L_12:
        /*003c*/ 	.word	0x00000310


	//----- nvinfo : EIATTR_MAX_THREADS
	.align		4
.L_13:
        /*0040*/ 	.byte	0x04, 0x05
        /*0042*/ 	.short	(.L_15 - .L_14)
.L_14:
        /*0044*/ 	.word	0x00000008
        /*0048*/ 	.word	0x00000001
        /*004c*/ 	.word	0x00000001


	//----- nvinfo : EIATTR_CRS_STACK_SIZE
	.align		4
.L_15:
        /*0050*/ 	.byte	0x04, 0x1e
        /*0052*/ 	.short	(.L_17 - .L_16)
.L_16:
        /*0054*/ 	.word	0x00000000


	//----- nvinfo : EIATTR_CBANK_PARAM_SIZE
	.align		4
.L_17:
        /*0058*/ 	.byte	0x03, 0x19
        /*005a*/ 	.short	0x0010


	//----- nvinfo : EIATTR_PARAM_CBANK
	.align		4
        /*005c*/ 	.byte	0x04, 0x0a
        /*005e*/ 	.short	(.L_19 - .L_18)
	.align		4
.L_18:
        /*0060*/ 	.word	index@(.nv.constant0.default_function_kernel)
        /*0064*/ 	.short	0x0380
        /*0066*/ 	.short	0x0010


	//----- nvinfo : EIATTR_SW_WAR
	.align		4
.L_19:
        /*0068*/ 	.byte	0x04, 0x36
        /*006a*/ 	.short	(.L_21 - .L_20)
.L_20:
        /*006c*/ 	.word	0x00000008
.L_21:


//--------------------- .nv.callgraph             --------------------------
	.section	.nv.callgraph,"",@"SHT_CUDA_CALLGRAPH"
	.align	4
	.sectionentsize	8
	.align		4
        /*0000*/ 	.word	0x00000000
	.align		4
        /*0004*/ 	.word	0xffffffff
	.align		4
        /*0008*/ 	.word	0x00000000
	.align		4
        /*000c*/ 	.word	0xfffffffe
	.align		4
        /*0010*/ 	.word	0x00000000
	.align		4
        /*0014*/ 	.word	0xfffffffd
	.align		4
        /*0018*/ 	.word	0x00000000
	.align		4
        /*001c*/ 	.word	0xfffffffc


//--------------------- .text.default_function_kernel --------------------------
	.section	.text.default_function_kernel,"ax",@progbits
	.align	128
        .global         default_function_kernel
        .type           default_function_kernel,@function
        .size           default_function_kernel,(.L_x_5 - default_function_kernel)
        .other          default_function_kernel,@"STO_CUDA_ENTRY STV_DEFAULT"
default_function_kernel:
.text.default_function_kernel:
[----:B------:R-:W-:Y:S08]  /*0000*/  LDC R1, c[0x0][0x37c] ;  /* 0x0000df00ff017b82 */ /* 0x000ff00000000800 */
[----:B------:R-:W0:Y:S02]  /*0010*/  S2UR UR5, SR_CTAID.X ;  /* 0x00000000000579c3 */ /* 0x000e240000002500 */
[----:B0-----:R-:W-:-:S09]  /*0020*/  UISETP.GE.U32.AND UP0, UPT, UR5, 0x15, UPT ;  /* 0x000000150500788c */ /* 0x001fd2000bf06070 */
[----:B------:R-:W-:Y:S05]  /*0030*/  BRA.U !UP0, `(.L_x_0) ;  /* 0x00000001081c7547 */ /* 0x000fea000b800000 */
[----:B------:R-:W0:Y:S01]  /*0040*/  S2R R6, SR_TID.X ;  /* 0x0000000000067919 */ /* 0x000e220000002100 */
[----:B------:R-:W-:Y:S01]  /*0050*/  USHF.L.U32 UR4, UR5, 0x1, URZ ;  /* 0x0000000105047899 */ /* 0x000fe200080006ff */
[----:B0-----:R-:W-:-:S05]  /*0060*/  SHF.R.U32.HI R0, RZ, 0x2, R6 ;  /* 0x00000002ff007819 */ /* 0x001fca0000011606 */
[----:B------:R-:W-:-:S05]  /*0070*/  LOP3.LUT R0, R0, UR4, RZ, 0xfc, !PT ;  /* 0x0000000400007c12 */ /* 0x000fca000f8efcff */
[----:B------:R-:W-:-:S05]  /*0080*/  IMAD.HI.U32 R0, R0, 0x55555556, RZ ;  /* 0x5555555600007827 */ /* 0x000fca00078e00ff */
[----:B------:R-:W-:Y:S01]  /*0090*/  IADD3 R0, PT, PT, -R0, 0x1a, RZ ;  /* 0x0000001a00007810 */ /* 0x000fe20007ffe1ff */
[----:B------:R-:W-:Y:S06]  /*00a0*/  BRA `(.L_x_1) ;  /* 0x0000000000307947 */ /* 0x000fec0003800000 */
.L_x_0:
[----:B------:R-:W0:Y:S01]  /*00b0*/  S2R R6, SR_TID.X ;  /* 0x0000000000067919 */ /* 0x000e220000002100 */
[----:B------:R-:W-:Y:S01]  /*00c0*/  USHF.L.U32 UR4, UR5, 0x1, URZ ;  /* 0x0000000105047899 */ /* 0x000fe200080006ff */
[----:B0-----:R-:W-:-:S05]  /*00d0*/  SHF.R.U32.HI R0, RZ, 0x2, R6 ;  /* 0x00000002ff007819 */ /* 0x001fca0000011606 */
[----:B------:R-:W-:-:S04]  /*00e0*/  LOP3.LUT R0, R0, UR4, RZ, 0xfc, !PT ;  /* 0x0000000400007c12 */ /* 0x000fc8000f8efcff */
[----:B------:R-:W-:-:S13]  /*00f0*/  ISETP.GE.U32.AND P0, PT, R0, 0x3, PT ;  /* 0x000000030000780c */ /* 0x000fda0003f06070 */
[----:B------:R-:W-:-:S05]  /*0100*/  @P0 PRMT R0, R0, 0x9910, RZ ;  /* 0x0000991000000816 */ /* 0x000fca00000000ff */
[----:B------:R-:W-:-:S05]  /*0110*/  @P0 IMAD R0, R0, 0xab, RZ ;  /* 0x000000ab00000824 */ /* 0x000fca00078e02ff */
[----:B------:R-:W-:-:S04]  /*0120*/  @P0 LOP3.LUT R0, R0, 0xffff, RZ, 0xc0, !PT ;  /* 0x0000ffff00000812 */ /* 0x000fc800078ec0ff */
[----:B------:R-:W-:Y:S01]  /*0130*/  @P0 SHF.R.U32.HI R2, RZ, 0x9, R0 ;  /* 0x00000009ff020819 */ /* 0x000fe20000011600 */
[----:B------:R-:W-:-:S03]  /*0140*/  IMAD.MOV.U32 R0, RZ, RZ, RZ ;  /* 0x000000ffff007224 */ /* 0x000fc600078e00ff */
[----:B------:R-:W-:-:S05]  /*0150*/  @P0 LOP3.LUT R2, R2, 0xffff, RZ, 0xc0, !PT ;  /* 0x0000ffff02020812 */ /* 0x000fca00078ec0ff */
[----:B------:R-:W-:-:S07]  /*0160*/  @P0 VIADD R0, R2, 0xffffffff ;  /* 0xffffffff02000836 */ /* 0x000fce0000000000 */
.L_x_1:
[----:B------:R-:W-:Y:S01]  /*0170*/  USHF.L.U32 UR4, UR5, 0x3, URZ ;  /* 0x0000000305047899 */ /* 0x000fe200080006ff */
[----:B------:R-:W0:Y:S01]  /*0180*/  LDC.64 R2, c[0x0][0x388] ;  /* 0x0000e200ff027b82 */ /* 0x000e220000000a00 */
[----:B------:R-:W1:Y:S01]  /*0190*/  LDCU.64 UR6, c[0x0][0x358] ;  /* 0x00006b00ff0677ac */ /* 0x000e620008000a00 */
[----:B------:R-:W-:Y:S01]  /*01a0*/  BSSY.RECONVERGENT B0, `(.L_x_2) ;  /* 0x0000010000007945 */ /* 0x000fe20003800200 */
[----:B------:R-:W-:Y:S02]  /*01b0*/  IMAD.MOV.U32 R5, RZ, RZ, 0x8 ;  /* 0x00000008ff057424 */ /* 0x000fe400078e00ff */
[----:B------:R-:W-:-:S05]  /*01c0*/  LOP3.LUT R7, R6, UR4, RZ, 0xfc, !PT ;  /* 0x0000000406077c12 */ /* 0x000fca000f8efcff */
[----:B------:R-:W-:-:S05]  /*01d0*/  IMAD.HI.U32 R4, R7, 0x2aaaaaab, RZ ;  /* 0x2aaaaaab07047827 */ /* 0x000fca00078e00ff */
[----:B------:R-:W-:-:S05]  /*01e0*/  SHF.R.U32.HI R4, RZ, 0x1, R4 ;  /* 0x00000001ff047819 */ /* 0x000fca0000011604 */
[----:B------:R-:W-:-:S05]  /*01f0*/  IMAD R4, R4, -0xc, R7 ;  /* 0xfffffff404047824 */ /* 0x000fca00078e0207 */
[----:B------:R-:W-:-:S13]  /*0200*/  ISETP.NE.AND P0, PT, R4, 0xb, PT ;  /* 0x0000000b0400780c */ /* 0x000fda0003f05270 */
[----:B-1----:R-:W-:Y:S05]  /*0210*/  @!P0 BRA `(.L_x_3) ;  /* 0x0000000000208947 */ /* 0x002fea0003800000 */
[----:B------:R-:W-:Y:S01]  /*0220*/  USHF.L.U32 UR4, UR5, 0x2, URZ ;  /* 0x0000000205047899 */ /* 0x000fe200080006ff */
[----:B------:R-:W-:-:S05]  /*0230*/  SHF.R.U32.HI R5, RZ, 0x1, R6 ;  /* 0x00000001ff057819 */ /* 0x000fca0000011606 */
[----:B------:R-:W-:-:S05]  /*0240*/  LOP3.LUT R5, R5, UR4, RZ, 0xfc, !PT ;  /* 0x0000000405057c12 */ /* 0x000fca000f8efcff */
[----:B------:R-:W-:-:S05]  /*0250*/  IMAD R5, R5, -0x55555555, RZ ;  /* 0xaaaaaaab05057824 */ /* 0x000fca00078e02ff */
[----:B------:R-:W-:-:S04]  /*0260*/  SHF.L.W.U32.HI R5, R5, 0x1f, R5 ;  /* 0x0000001f05057819 */ /* 0x000fc80000010e05 */
[----:B------:R-:W-:-:S13]  /*0270*/  ISETP.GT.U32.AND P0, PT, R5, 0x2aaaaaaa, PT ;  /* 0x2aaaaaaa0500780c */ /* 0x000fda0003f04070 */
[C---:B------:R-:W-:Y:S01]  /*0280*/  @!P0 IADD3 R5, PT, PT, -R4.reuse, 0x1, RZ ;  /* 0x0000000104058810 */ /* 0x040fe20007ffe1ff */
[----:B------:R-:W-:-:S07]  /*0290*/  @P0 VIADD R5, R4, 0xfffffffe ;  /* 0xfffffffe04050836 */ /* 0x000fce0000000000 */
.L_x_3:
[----:B------:R-:W-:Y:S05]  /*02a0*/  BSYNC.RECONVERGENT B0 ;  /* 0x0000000000007941 */ /* 0x000fea0003800200 */
.L_x_2:
[----:B------:R-:W-:-:S04]  /*02b0*/  IMAD R5, R0, 0x9, R5 ;  /* 0x0000000900057824 */ /* 0x000fc800078e0205 */
[----:B0-----:R-:W-:Y:S02]  /*02c0*/  IMAD.WIDE R2, R5, 0x4, R2 ;  /* 0x0000000405027825 */ /* 0x001fe400078e0202 */
[----:B------:R-:W0:Y:S04]  /*02d0*/  LDC.64 R4, c[0x0][0x380] ;  /* 0x0000e000ff047b82 */ /* 0x000e280000000a00 */
[----:B------:R-:W2:Y:S01]  /*02e0*/  LDG.E.CONSTANT R3, desc[UR6][R2.64] ;  /* 0x0000000602037981 */ /* 0x000ea2000c1e9900 */
[----:B0-----:R-:W-:-:S05]  /*02f0*/  IMAD.WIDE.U32 R4, R7, 0x4, R4 ;  /* 0x0000000407047825 */ /* 0x001fca00078e0004 */
[----:B--2---:R-:W-:Y:S01]  /*0300*/  STG.E desc[UR6][R4.64], R3 ;  /* 0x0000000304007986 */ /* 0x004fe2000c101906 */
[----:B------:R-:W-:Y:S05]  /*0310*/  EXIT ;  /* 0x000000000000794d */ /* 0x000fea0003800000 */
.L_x_4:
[----:B------:R-:W-:-:S00]  /*0320*/  BRA `(.L_x_4) ;  /* 0xfffffffc00fc7947 */ /* 0x000fc0000383ffff */
[----:B------:R-:W-:-:S00]  /*0330*/  NOP ;  /* 0x0000000000007918 */ /* 0x000fc00000000000 */
        /* <DEDUP_REMOVED lines=12> */
.L_x_5:


//--------------------- .nv.shared.reserved.0     --------------------------
	.section	.nv.shared.reserved.0,"aw",@nobits
	.weak		__nv_reservedSMEM_offset_0_alias
	.size		__nv_reservedSMEM_offset_0_alias, 0, 64
	.other		__nv_reservedSMEM_offset_0_alias,@"STO_CUDA_RESERVED_SHARED STV_DEFAULT"
__nv_reservedSMEM_offset_0_alias:
	.zero		0
	.zero		64


//--------------------- .nv.constant0.default_function_kernel --------------------------
	.section	.nv.constant0.default_function_kernel,"a",@progbits
	.sectionflags	@""
	.align	4
.nv.constant0.default_function_kernel:
	.zero		912


//--------------------- SYMBOLS --------------------------

	.type		.nv.reservedSmem.offset0,@object
	.size		.nv.reservedSmem.offset0,0x4
